//
// Generated by NVIDIA NVVM Compiler
//
// Compiler Build ID: CL-36424714
// Cuda compilation tools, release 13.0, V13.0.88
// Based on NVVM 20.0.0
//

.version 9.0
.target sm_100
.address_size 64

	// .globl	_Z7convColPfS_S_iiii
// _ZZ7convColPfS_S_iiiiE12shared_patch has been demoted
// _ZZ7convColPfS_S_iiiiE13shared_kernel has been demoted
// _ZZ7convRowPfS_S_iiiiE12shared_patch has been demoted
// _ZZ7convRowPfS_S_iiiiE13shared_kernel has been demoted

.visible .entry _Z7convColPfS_S_iiii(
	.param .u64 .ptr .align 1 _Z7convColPfS_S_iiii_param_0,
	.param .u64 .ptr .align 1 _Z7convColPfS_S_iiii_param_1,
	.param .u64 .ptr .align 1 _Z7convColPfS_S_iiii_param_2,
	.param .u32 _Z7convColPfS_S_iiii_param_3,
	.param .u32 _Z7convColPfS_S_iiii_param_4,
	.param .u32 _Z7convColPfS_S_iiii_param_5,
	.param .u32 _Z7convColPfS_S_iiii_param_6
)
{
	.reg .pred 	%p<12>;
	.reg .b32 	%r<94>;
	.reg .b32 	%f<69>;
	.reg .b64 	%rd<17>;
	// demoted variable
	.shared .align 4 .b8 _ZZ7convColPfS_S_iiiiE12shared_patch[16384];
	// demoted variable
	.shared .align 4 .b8 _ZZ7convColPfS_S_iiiiE13shared_kernel[64];
	ld.param.u64 	%rd2, [_Z7convColPfS_S_iiii_param_0];
	ld.param.u64 	%rd4, [_Z7convColPfS_S_iiii_param_1];
	ld.param.u64 	%rd3, [_Z7convColPfS_S_iiii_param_2];
	ld.param.u32 	%r29, [_Z7convColPfS_S_iiii_param_3];
	ld.param.u32 	%r30, [_Z7convColPfS_S_iiii_param_4];
	ld.param.u32 	%r31, [_Z7convColPfS_S_iiii_param_5];
	ld.param.u32 	%r32, [_Z7convColPfS_S_iiii_param_6];
	cvta.to.global.u64 	%rd1, %rd4;
	mov.u32 	%r33, %ctaid.y;
	mov.u32 	%r34, %ntid.y;
	mul.lo.s32 	%r1, %r33, %r34;
	mov.u32 	%r2, %tid.y;
	add.s32 	%r3, %r1, %r2;
	mov.u32 	%r35, %ctaid.x;
	mov.u32 	%r36, %ntid.x;
	mov.u32 	%r4, %tid.x;
	mad.lo.s32 	%r5, %r35, %r36, %r4;
	setp.ge.s32 	%p1, %r3, %r30;
	setp.ge.s32 	%p2, %r5, %r29;
	or.pred  	%p3, %p2, %p1;
	@%p3 bra 	$L__BB0_15;
	setp.lt.s32 	%p4, %r3, %r32;
	mov.f32 	%f62, 0f00000000;
	@%p4 bra 	$L__BB0_3;
	sub.s32 	%r37, %r3, %r32;
	mad.lo.s32 	%r38, %r37, %r29, %r5;
	mul.wide.s32 	%rd5, %r38, 4;
	add.s64 	%rd6, %rd1, %rd5;
	ld.global.f32 	%f62, [%rd6];
$L__BB0_3:
	shl.b32 	%r39, %r2, 8;
	mov.u32 	%r40, _ZZ7convColPfS_S_iiiiE12shared_patch;
	add.s32 	%r41, %r40, %r39;
	shl.b32 	%r42, %r4, 2;
	add.s32 	%r43, %r41, %r42;
	st.shared.f32 	[%r43], %f62;
	mad.lo.s32 	%r6, %r29, %r3, %r5;
	mul.wide.s32 	%rd7, %r6, 4;
	add.s64 	%rd8, %rd1, %rd7;
	ld.global.f32 	%f16, [%rd8];
	add.s32 	%r7, %r32, %r2;
	shl.b32 	%r8, %r32, 8;
	add.s32 	%r9, %r41, %r8;
	add.s32 	%r44, %r9, %r42;
	st.shared.f32 	[%r44], %f16;
	add.s32 	%r10, %r7, %r1;
	setp.ge.s32 	%p5, %r10, %r30;
	mov.f32 	%f63, 0f00000000;
	@%p5 bra 	$L__BB0_5;
	mad.lo.s32 	%r45, %r10, %r29, %r5;
	mul.wide.s32 	%rd9, %r45, 4;
	add.s64 	%rd10, %rd1, %rd9;
	ld.global.f32 	%f63, [%rd10];
$L__BB0_5:
	shl.b32 	%r11, %r32, 1;
	add.s32 	%r46, %r9, %r8;
	add.s32 	%r48, %r46, %r42;
	st.shared.f32 	[%r48], %f63;
	rem.u32 	%r49, %r2, %r31;
	cvta.to.global.u64 	%rd11, %rd3;
	mul.wide.u32 	%rd12, %r49, 4;
	add.s64 	%rd13, %rd11, %rd12;
	ld.global.f32 	%f18, [%rd13];
	shl.b32 	%r50, %r49, 2;
	mov.u32 	%r51, _ZZ7convColPfS_S_iiiiE13shared_kernel;
	add.s32 	%r52, %r51, %r50;
	st.shared.f32 	[%r52], %f18;
	bar.sync 	0;
	setp.lt.s32 	%p6, %r32, 0;
	mov.f32 	%f68, 0f00000000;
	@%p6 bra 	$L__BB0_14;
	neg.s32 	%r91, %r32;
	setp.lt.u32 	%p7, %r32, 4;
	mov.f32 	%f65, 0f00000000;
	@%p7 bra 	$L__BB0_9;
	add.s32 	%r54, %r11, 1;
	and.b32  	%r55, %r54, -8;
	neg.s32 	%r89, %r55;
	add.s32 	%r58, %r39, %r42;
	add.s32 	%r60, %r58, %r40;
	add.s32 	%r88, %r60, 1024;
	add.s32 	%r87, %r51, 16;
	mov.f32 	%f65, 0f00000000;
$L__BB0_8:
	.pragma "nounroll";
	ld.shared.f32 	%f21, [%r88+-1024];
	ld.shared.f32 	%f22, [%r87+-16];
	fma.rn.f32 	%f23, %f21, %f22, %f65;
	ld.shared.f32 	%f24, [%r88+-768];
	ld.shared.f32 	%f25, [%r87+-12];
	fma.rn.f32 	%f26, %f24, %f25, %f23;
	ld.shared.f32 	%f27, [%r88+-512];
	ld.shared.f32 	%f28, [%r87+-8];
	fma.rn.f32 	%f29, %f27, %f28, %f26;
	ld.shared.f32 	%f30, [%r88+-256];
	ld.shared.f32 	%f31, [%r87+-4];
	fma.rn.f32 	%f32, %f30, %f31, %f29;
	ld.shared.f32 	%f33, [%r88];
	ld.shared.f32 	%f34, [%r87];
	fma.rn.f32 	%f35, %f33, %f34, %f32;
	ld.shared.f32 	%f36, [%r88+256];
	ld.shared.f32 	%f37, [%r87+4];
	fma.rn.f32 	%f38, %f36, %f37, %f35;
	ld.shared.f32 	%f39, [%r88+512];
	ld.shared.f32 	%f40, [%r87+8];
	fma.rn.f32 	%f41, %f39, %f40, %f38;
	ld.shared.f32 	%f42, [%r88+768];
	ld.shared.f32 	%f43, [%r87+12];
	fma.rn.f32 	%f65, %f42, %f43, %f41;
	add.s32 	%r91, %r91, 8;
	add.s32 	%r89, %r89, 8;
	add.s32 	%r88, %r88, 2048;
	add.s32 	%r87, %r87, 32;
	setp.ne.s32 	%p8, %r89, 0;
	@%p8 bra 	$L__BB0_8;
$L__BB0_9:
	add.s32 	%r24, %r40, %r42;
	and.b32  	%r64, %r11, 6;
	setp.lt.u32 	%p9, %r64, 3;
	@%p9 bra 	$L__BB0_11;
	add.s32 	%r65, %r91, %r7;
	shl.b32 	%r66, %r65, 8;
	add.s32 	%r67, %r24, %r66;
	ld.shared.f32 	%f44, [%r67];
	add.s32 	%r68, %r91, %r32;
	shl.b32 	%r69, %r68, 2;
	add.s32 	%r71, %r51, %r69;
	ld.shared.f32 	%f45, [%r71];
	fma.rn.f32 	%f46, %f44, %f45, %f65;
	ld.shared.f32 	%f47, [%r67+256];
	ld.shared.f32 	%f48, [%r71+4];
	fma.rn.f32 	%f49, %f47, %f48, %f46;
	ld.shared.f32 	%f50, [%r67+512];
	ld.shared.f32 	%f51, [%r71+8];
	fma.rn.f32 	%f52, %f50, %f51, %f49;
	ld.shared.f32 	%f53, [%r67+768];
	ld.shared.f32 	%f54, [%r71+12];
	fma.rn.f32 	%f65, %f53, %f54, %f52;
	add.s32 	%r91, %r91, 4;
$L__BB0_11:
	and.b32  	%r72, %r32, 1;
	setp.eq.b32 	%p10, %r72, 1;
	not.pred 	%p11, %p10;
	@%p11 bra 	$L__BB0_13;
	add.s32 	%r73, %r91, %r7;
	shl.b32 	%r74, %r73, 8;
	add.s32 	%r75, %r24, %r74;
	ld.shared.f32 	%f55, [%r75];
	add.s32 	%r76, %r91, %r32;
	shl.b32 	%r77, %r76, 2;
	add.s32 	%r79, %r51, %r77;
	ld.shared.f32 	%f56, [%r79];
	fma.rn.f32 	%f57, %f55, %f56, %f65;
	ld.shared.f32 	%f58, [%r75+256];
	ld.shared.f32 	%f59, [%r79+4];
	fma.rn.f32 	%f65, %f58, %f59, %f57;
	add.s32 	%r91, %r91, 2;
$L__BB0_13:
	add.s32 	%r80, %r91, %r7;
	shl.b32 	%r81, %r80, 8;
	add.s32 	%r82, %r24, %r81;
	ld.shared.f32 	%f60, [%r82];
	add.s32 	%r83, %r91, %r32;
	shl.b32 	%r84, %r83, 2;
	add.s32 	%r86, %r51, %r84;
	ld.shared.f32 	%f61, [%r86];
	fma.rn.f32 	%f68, %f60, %f61, %f65;
$L__BB0_14:
	cvta.to.global.u64 	%rd14, %rd2;
	add.s64 	%rd16, %rd14, %rd7;
	st.global.f32 	[%rd16], %f68;
$L__BB0_15:
	ret;

}
	// .globl	_Z7convRowPfS_S_iiii
.visible .entry _Z7convRowPfS_S_iiii(
	.param .u64 .ptr .align 1 _Z7convRowPfS_S_iiii_param_0,
	.param .u64 .ptr .align 1 _Z7convRowPfS_S_iiii_param_1,
	.param .u64 .ptr .align 1 _Z7convRowPfS_S_iiii_param_2,
	.param .u32 _Z7convRowPfS_S_iiii_param_3,
	.param .u32 _Z7convRowPfS_S_iiii_param_4,
	.param .u32 _Z7convRowPfS_S_iiii_param_5,
	.param .u32 _Z7convRowPfS_S_iiii_param_6
)
{
	.reg .pred 	%p<12>;
	.reg .b32 	%r<82>;
	.reg .b32 	%f<69>;
	.reg .b64 	%rd<17>;
	// demoted variable
	.shared .align 4 .b8 _ZZ7convRowPfS_S_iiiiE12shared_patch[16384];
	// demoted variable
	.shared .align 4 .b8 _ZZ7convRowPfS_S_iiiiE13shared_kernel[64];
	ld.param.u64 	%rd3, [_Z7convRowPfS_S_iiii_param_0];
	ld.param.u64 	%rd5, [_Z7convRowPfS_S_iiii_param_1];
	ld.param.u64 	%rd4, [_Z7convRowPfS_S_iiii_param_2];
	ld.param.u32 	%r25, [_Z7convRowPfS_S_iiii_param_3];
	ld.param.u32 	%r28, [_Z7convRowPfS_S_iiii_param_4];
	ld.param.u32 	%r26, [_Z7convRowPfS_S_iiii_param_5];
	ld.param.u32 	%r27, [_Z7convRowPfS_S_iiii_param_6];
	neg.s32 	%r79, %r27;
	cvta.to.global.u64 	%rd1, %rd5;
	mov.u32 	%r29, %ctaid.y;
	mov.u32 	%r30, %ntid.y;
	mov.u32 	%r2, %tid.y;
	mad.lo.s32 	%r3, %r29, %r30, %r2;
	mov.u32 	%r31, %ctaid.x;
	mov.u32 	%r32, %ntid.x;
	mov.u32 	%r4, %tid.x;
	mad.lo.s32 	%r5, %r31, %r32, %r4;
	setp.ge.s32 	%p1, %r3, %r28;
	setp.ge.s32 	%p2, %r5, %r25;
	or.pred  	%p3, %p2, %p1;
	@%p3 bra 	$L__BB1_15;
	setp.lt.s32 	%p4, %r5, %r27;
	mov.f32 	%f62, 0f00000000;
	@%p4 bra 	$L__BB1_3;
	mad.lo.s32 	%r33, %r25, %r3, %r5;
	sub.s32 	%r34, %r33, %r27;
	mul.wide.s32 	%rd6, %r34, 4;
	add.s64 	%rd7, %rd1, %rd6;
	ld.global.f32 	%f62, [%rd7];
$L__BB1_3:
	shl.b32 	%r35, %r2, 8;
	mov.u32 	%r36, _ZZ7convRowPfS_S_iiiiE12shared_patch;
	add.s32 	%r37, %r36, %r35;
	shl.b32 	%r38, %r4, 2;
	add.s32 	%r39, %r37, %r38;
	st.shared.f32 	[%r39], %f62;
	mad.lo.s32 	%r6, %r25, %r3, %r5;
	mul.wide.s32 	%rd8, %r6, 4;
	add.s64 	%rd2, %rd1, %rd8;
	ld.global.f32 	%f16, [%rd2];
	shl.b32 	%r7, %r27, 2;
	add.s32 	%r8, %r39, %r7;
	st.shared.f32 	[%r8], %f16;
	add.s32 	%r40, %r5, %r27;
	setp.ge.s32 	%p5, %r40, %r25;
	mov.f32 	%f63, 0f00000000;
	@%p5 bra 	$L__BB1_5;
	mul.wide.s32 	%rd9, %r27, 4;
	add.s64 	%rd10, %rd2, %rd9;
	ld.global.f32 	%f63, [%rd10];
$L__BB1_5:
	shl.b32 	%r9, %r27, 1;
	add.s32 	%r41, %r8, %r7;
	st.shared.f32 	[%r41], %f63;
	rem.u32 	%r42, %r2, %r26;
	cvta.to.global.u64 	%rd11, %rd4;
	mul.wide.u32 	%rd12, %r42, 4;
	add.s64 	%rd13, %rd11, %rd12;
	ld.global.f32 	%f18, [%rd13];
	shl.b32 	%r43, %r42, 2;
	mov.u32 	%r44, _ZZ7convRowPfS_S_iiiiE13shared_kernel;
	add.s32 	%r45, %r44, %r43;
	st.shared.f32 	[%r45], %f18;
	bar.sync 	0;
	setp.lt.s32 	%p6, %r27, %r79;
	mov.f32 	%f68, 0f00000000;
	@%p6 bra 	$L__BB1_14;
	setp.lt.u32 	%p7, %r9, 7;
	mov.f32 	%f65, 0f00000000;
	@%p7 bra 	$L__BB1_9;
	add.s32 	%r47, %r9, 1;
	and.b32  	%r48, %r47, -8;
	neg.s32 	%r76, %r48;
	add.s32 	%r51, %r35, %r38;
	add.s32 	%r53, %r51, %r36;
	add.s32 	%r75, %r53, 16;
	add.s32 	%r77, %r44, 16;
	mov.f32 	%f65, 0f00000000;
$L__BB1_8:
	.pragma "nounroll";
	ld.shared.f32 	%f21, [%r75+-16];
	ld.shared.f32 	%f22, [%r77+-16];
	fma.rn.f32 	%f23, %f21, %f22, %f65;
	ld.shared.f32 	%f24, [%r75+-12];
	ld.shared.f32 	%f25, [%r77+-12];
	fma.rn.f32 	%f26, %f24, %f25, %f23;
	ld.shared.f32 	%f27, [%r75+-8];
	ld.shared.f32 	%f28, [%r77+-8];
	fma.rn.f32 	%f29, %f27, %f28, %f26;
	ld.shared.f32 	%f30, [%r75+-4];
	ld.shared.f32 	%f31, [%r77+-4];
	fma.rn.f32 	%f32, %f30, %f31, %f29;
	ld.shared.f32 	%f33, [%r75];
	ld.shared.f32 	%f34, [%r77];
	fma.rn.f32 	%f35, %f33, %f34, %f32;
	ld.shared.f32 	%f36, [%r75+4];
	ld.shared.f32 	%f37, [%r77+4];
	fma.rn.f32 	%f38, %f36, %f37, %f35;
	ld.shared.f32 	%f39, [%r75+8];
	ld.shared.f32 	%f40, [%r77+8];
	fma.rn.f32 	%f41, %f39, %f40, %f38;
	ld.shared.f32 	%f42, [%r75+12];
	ld.shared.f32 	%f43, [%r77+12];
	fma.rn.f32 	%f65, %f42, %f43, %f41;
	add.s32 	%r79, %r79, 8;
	add.s32 	%r77, %r77, 32;
	add.s32 	%r76, %r76, 8;
	add.s32 	%r75, %r75, 32;
	setp.ne.s32 	%p8, %r76, 0;
	@%p8 bra 	$L__BB1_8;
$L__BB1_9:
	and.b32  	%r55, %r9, 6;
	setp.lt.u32 	%p9, %r55, 3;
	@%p9 bra 	$L__BB1_11;
	shl.b32 	%r56, %r79, 2;
	add.s32 	%r57, %r8, %r56;
	ld.shared.f32 	%f44, [%r57];
	add.s32 	%r58, %r79, %r27;
	shl.b32 	%r59, %r58, 2;
	add.s32 	%r61, %r44, %r59;
	ld.shared.f32 	%f45, [%r61];
	fma.rn.f32 	%f46, %f44, %f45, %f65;
	ld.shared.f32 	%f47, [%r57+4];
	ld.shared.f32 	%f48, [%r61+4];
	fma.rn.f32 	%f49, %f47, %f48, %f46;
	ld.shared.f32 	%f50, [%r57+8];
	ld.shared.f32 	%f51, [%r61+8];
	fma.rn.f32 	%f52, %f50, %f51, %f49;
	ld.shared.f32 	%f53, [%r57+12];
	ld.shared.f32 	%f54, [%r61+12];
	fma.rn.f32 	%f65, %f53, %f54, %f52;
	add.s32 	%r79, %r79, 4;
$L__BB1_11:
	and.b32  	%r62, %r27, 1;
	setp.eq.b32 	%p10, %r62, 1;
	not.pred 	%p11, %p10;
	@%p11 bra 	$L__BB1_13;
	shl.b32 	%r63, %r79, 2;
	add.s32 	%r64, %r8, %r63;
	ld.shared.f32 	%f55, [%r64];
	add.s32 	%r65, %r79, %r27;
	shl.b32 	%r66, %r65, 2;
	add.s32 	%r68, %r44, %r66;
	ld.shared.f32 	%f56, [%r68];
	fma.rn.f32 	%f57, %f55, %f56, %f65;
	ld.shared.f32 	%f58, [%r64+4];
	ld.shared.f32 	%f59, [%r68+4];
	fma.rn.f32 	%f65, %f58, %f59, %f57;
	add.s32 	%r79, %r79, 2;
$L__BB1_13:
	shl.b32 	%r69, %r79, 2;
	add.s32 	%r70, %r8, %r69;
	ld.shared.f32 	%f60, [%r70];
	add.s32 	%r71, %r79, %r27;
	shl.b32 	%r72, %r71, 2;
	add.s32 	%r74, %r44, %r72;
	ld.shared.f32 	%f61, [%r74];
	fma.rn.f32 	%f68, %f60, %f61, %f65;
$L__BB1_14:
	cvta.to.global.u64 	%rd14, %rd3;
	add.s64 	%rd16, %rd14, %rd8;
	st.global.f32 	[%rd16], %f68;
$L__BB1_15:
	ret;

}


// ===== COMPILED SASS (sm_100) =====

	.target	sm_100

	.elftype	@"ET_EXEC"


//--------------------- .note.nv.tkinfo           --------------------------
	.section	.note.nv.tkinfo,"",@"SHT_NOTE"
	.sectionflags	@"SHF_NOTE_NV_TKINFO"
	.tkinfo
        /*0018*/ 	.word	0x00000002
        /*0030*/ 	.string	""
        /*0030*/ 	.string	"ptxas"
        /*0030*/ 	.string	"Cuda compilation tools, release 13.0, V13.0.88"
        /*0030*/ 	.string	"Build cuda_13.0.r13.0/compiler.36424714_0"
        /*0030*/ 	.string	"-arch sm_100 -m 64 "



//--------------------- .note.nv.cuinfo           --------------------------
	.section	.note.nv.cuinfo,"",@"SHT_NOTE"
	.sectionflags	@"SHF_NOTE_NV_CUINFO"
        /*0018*/ 	.short	0x0002
        /*001a*/ 	.short	0x0064
        /*001c*/ 	.short	0x0082
	.zero		2


//--------------------- .nv.info                  --------------------------
	.section	.nv.info,"",@"SHT_CUDA_INFO"
	.align	4


	//----- nvinfo : EIATTR_REGCOUNT
	.align		4
        /*0000*/ 	.byte	0x04, 0x2f
        /*0002*/ 	.short	(.L_1 - .L_0)
	.align		4
.L_0:
        /*0004*/ 	.word	index@(_Z7convColPfS_S_iiii)
        /*0008*/ 	.word	0x0000001d


	//----- nvinfo : EIATTR_FRAME_SIZE
	.align		4
.L_1:
        /*000c*/ 	.byte	0x04, 0x11
        /*000e*/ 	.short	(.L_3 - .L_2)
	.align		4
.L_2:
        /*0010*/ 	.word	index@(_Z7convColPfS_S_iiii)
        /*0014*/ 	.word	0x00000000


	//----- nvinfo : EIATTR_REGCOUNT
	.align		4
.L_3:
        /*0018*/ 	.byte	0x04, 0x2f
        /*001a*/ 	.short	(.L_5 - .L_4)
	.align		4
.L_4:
        /*001c*/ 	.word	index@(_Z7convRowPfS_S_iiii)
        /*0020*/ 	.word	0x0000001b


	//----- nvinfo : EIATTR_FRAME_SIZE
	.align		4
.L_5:
        /*0024*/ 	.byte	0x04, 0x11
        /*0026*/ 	.short	(.L_7 - .L_6)
	.align		4
.L_6:
        /*0028*/ 	.word	index@(_Z7convRowPfS_S_iiii)
        /*002c*/ 	.word	0x00000000


	//----- nvinfo : EIATTR_MIN_STACK_SIZE
	.align		4
.L_7:
        /*0030*/ 	.byte	0x04, 0x12
        /*0032*/ 	.short	(.L_9 - .L_8)
	.align		4
.L_8:
        /*0034*/ 	.word	index@(_Z7convRowPfS_S_iiii)
        /*0038*/ 	.word	0x00000000


	//----- nvinfo : EIATTR_MIN_STACK_SIZE
	.align		4
.L_9:
        /*003c*/ 	.byte	0x04, 0x12
        /*003e*/ 	.short	(.L_11 - .L_10)
	.align		4
.L_10:
        /*0040*/ 	.word	index@(_Z7convColPfS_S_iiii)
        /*0044*/ 	.word	0x00000000
.L_11:


//--------------------- .nv.compat                --------------------------
	.section	.nv.compat,"",@"SHT_CUDA_COMPAT_INFO"
	.align	4
        /*0000*/ 	.byte	0x02, 0x09, 0x00, 0x00, 0x02, 0x02, 0x01, 0x00, 0x02, 0x05, 0x05, 0x00, 0x03, 0x07, 0x01, 0x01
        /*0010*/ 	.byte	0x02, 0x03, 0x00, 0x00, 0x02, 0x06, 0x01, 0x00, 0x04, 0x0b, 0x08, 0x00, 0x09, 0x00, 0x00, 0x00
        /*0020*/ 	.byte	0x00, 0x00, 0x00, 0x00


//--------------------- .nv.info._Z7convRowPfS_S_iiii --------------------------
	.section	.nv.info._Z7convRowPfS_S_iiii,"",@"SHT_CUDA_INFO"
	.sectionflags	@""
	.align	4


	//----- nvinfo : EIATTR_CUDA_API_VERSION
	.align		4
        /*0000*/ 	.byte	0x04, 0x37
        /*0002*/ 	.short	(.L_13 - .L_12)
.L_12:
        /*0004*/ 	.word	0x00000082


	//----- nvinfo : EIATTR_KPARAM_INFO
	.align		4
.L_13:
        /*0008*/ 	.byte	0x04, 0x17
        /*000a*/ 	.short	(.L_15 - .L_14)
.L_14:
        /*000c*/ 	.word	0x00000000
        /*0010*/ 	.short	0x0006
        /*0012*/ 	.short	0x0024
        /*0014*/ 	.byte	0x00, 0xf0, 0x11, 0x00


	//----- nvinfo : EIATTR_KPARAM_INFO
	.align		4
.L_15:
        /*0018*/ 	.byte	0x04, 0x17
        /*001a*/ 	.short	(.L_17 - .L_16)
.L_16:
        /*001c*/ 	.word	0x00000000
        /*0020*/ 	.short	0x0005
        /*0022*/ 	.short	0x0020
        /*0024*/ 	.byte	0x00, 0xf0, 0x11, 0x00


	//----- nvinfo : EIATTR_KPARAM_INFO
	.align		4
.L_17:
        /*0028*/ 	.byte	0x04, 0x17
        /*002a*/ 	.short	(.L_19 - .L_18)
.L_18:
        /*002c*/ 	.word	0x00000000
        /*0030*/ 	.short	0x0004
        /*0032*/ 	.short	0x001c
        /*0034*/ 	.byte	0x00, 0xf0, 0x11, 0x00


	//----- nvinfo : EIATTR_KPARAM_INFO
	.align		4
.L_19:
        /*0038*/ 	.byte	0x04, 0x17
        /*003a*/ 	.short	(.L_21 - .L_20)
.L_20:
        /*003c*/ 	.word	0x00000000
        /*0040*/ 	.short	0x0003
        /*0042*/ 	.short	0x0018
        /*0044*/ 	.byte	0x00, 0xf0, 0x11, 0x00


	//----- nvinfo : EIATTR_KPARAM_INFO
	.align		4
.L_21:
        /*0048*/ 	.byte	0x04, 0x17
        /*004a*/ 	.short	(.L_23 - .L_22)
.L_22:
        /*004c*/ 	.word	0x00000000
        /*0050*/ 	.short	0x0002
        /*0052*/ 	.short	0x0010
        /*0054*/ 	.byte	0x00, 0xf5, 0x21, 0x00


	//----- nvinfo : EIATTR_KPARAM_INFO
	.align		4
.L_23:
        /*0058*/ 	.byte	0x04, 0x17
        /*005a*/ 	.short	(.L_25 - .L_24)
.L_24:
        /*005c*/ 	.word	0x00000000
        /*0060*/ 	.short	0x0001
        /*0062*/ 	.short	0x0008
        /*0064*/ 	.byte	0x00, 0xf5, 0x21, 0x00


	//----- nvinfo : EIATTR_KPARAM_INFO
	.align		4
.L_25:
        /*0068*/ 	.byte	0x04, 0x17
        /*006a*/ 	.short	(.L_27 - .L_26)
.L_26:
        /*006c*/ 	.word	0x00000000
        /*0070*/ 	.short	0x0000
        /*0072*/ 	.short	0x0000
        /*0074*/ 	.byte	0x00, 0xf5, 0x21, 0x00


	//----- nvinfo : EIATTR_SPARSE_MMA_MASK
	.align		4
.L_27:
        /*0078*/ 	.byte	0x03, 0x50
        /*007a*/ 	.short	0x0000


	//----- nvinfo : EIATTR_MAXREG_COUNT
	.align		4
        /*007c*/ 	.byte	0x03, 0x1b
        /*007e*/ 	.short	0x00ff


	//----- nvinfo : EIATTR_NUM_BARRIERS
	.align		4
        /*0080*/ 	.byte	0x02, 0x4c
        /*0082*/ 	.byte	0x01
	.zero		1


	//----- nvinfo : EIATTR_MERCURY_ISA_VERSION
	.align		4
        /*0084*/ 	.byte	0x03, 0x5f
        /*0086*/ 	.short	0x0101


	//----- nvinfo : EIATTR_VRC_CTA_INIT_COUNT
	.align		4
        /*0088*/ 	.byte	0x02, 0x4a
	.zero		1
	.zero		1


	//----- nvinfo : EIATTR_EXIT_INSTR_OFFSETS
	.align		4
        /*008c*/ 	.byte	0x04, 0x1c
        /*008e*/ 	.short	(.L_29 - .L_28)


	//   ....[0]....
.L_28:
        /*0090*/ 	.word	0x000000c0


	//   ....[1]....
        /*0094*/ 	.word	0x00000920


	//----- nvinfo : EIATTR_CBANK_PARAM_SIZE
	.align		4
.L_29:
        /*0098*/ 	.byte	0x03, 0x19
        /*009a*/ 	.short	0x0028


	//----- nvinfo : EIATTR_PARAM_CBANK
	.align		4
        /*009c*/ 	.byte	0x04, 0x0a
        /*009e*/ 	.short	(.L_31 - .L_30)
	.align		4
.L_30:
        /*00a0*/ 	.word	index@(.nv.constant0._Z7convRowPfS_S_iiii)
        /*00a4*/ 	.short	0x0380
        /*00a6*/ 	.short	0x0028


	//----- nvinfo : EIATTR_SW_WAR
	.align		4
.L_31:
        /*00a8*/ 	.byte	0x04, 0x36
        /*00aa*/ 	.short	(.L_33 - .L_32)
.L_32:
        /*00ac*/ 	.word	0x00000008
.L_33:


//--------------------- .nv.info._Z7convColPfS_S_iiii --------------------------
	.section	.nv.info._Z7convColPfS_S_iiii,"",@"SHT_CUDA_INFO"
	.sectionflags	@""
	.align	4


	//----- nvinfo : EIATTR_CUDA_API_VERSION
	.align		4
        /*0000*/ 	.byte	0x04, 0x37
        /*0002*/ 	.short	(.L_35 - .L_34)
.L_34:
        /*0004*/ 	.word	0x00000082


	//----- nvinfo : EIATTR_KPARAM_INFO
	.align		4
.L_35:
        /*0008*/ 	.byte	0x04, 0x17
        /*000a*/ 	.short	(.L_37 - .L_36)
.L_36:
        /*000c*/ 	.word	0x00000000
        /*0010*/ 	.short	0x0006
        /*0012*/ 	.short	0x0024
        /*0014*/ 	.byte	0x00, 0xf0, 0x11, 0x00


	//----- nvinfo : EIATTR_KPARAM_INFO
	.align		4
.L_37:
        /*0018*/ 	.byte	0x04, 0x17
        /*001a*/ 	.short	(.L_39 - .L_38)
.L_38:
        /*001c*/ 	.word	0x00000000
        /*0020*/ 	.short	0x0005
        /*0022*/ 	.short	0x0020
        /*0024*/ 	.byte	0x00, 0xf0, 0x11, 0x00


	//----- nvinfo : EIATTR_KPARAM_INFO
	.align		4
.L_39:
        /*0028*/ 	.byte	0x04, 0x17
        /*002a*/ 	.short	(.L_41 - .L_40)
.L_40:
        /*002c*/ 	.word	0x00000000
        /*0030*/ 	.short	0x0004
        /*0032*/ 	.short	0x001c
        /*0034*/ 	.byte	0x00, 0xf0, 0x11, 0x00


	//----- nvinfo : EIATTR_KPARAM_INFO
	.align		4
.L_41:
        /*0038*/ 	.byte	0x04, 0x17
        /*003a*/ 	.short	(.L_43 - .L_42)
.L_42:
        /*003c*/ 	.word	0x00000000
        /*0040*/ 	.short	0x0003
        /*0042*/ 	.short	0x0018
        /*0044*/ 	.byte	0x00, 0xf0, 0x11, 0x00


	//----- nvinfo : EIATTR_KPARAM_INFO
	.align		4
.L_43:
        /*0048*/ 	.byte	0x04, 0x17
        /*004a*/ 	.short	(.L_45 - .L_44)
.L_44:
        /*004c*/ 	.word	0x00000000
        /*0050*/ 	.short	0x0002
        /*0052*/ 	.short	0x0010
        /*0054*/ 	.byte	0x00, 0xf5, 0x21, 0x00


	//----- nvinfo : EIATTR_KPARAM_INFO
	.align		4
.L_45:
        /*0058*/ 	.byte	0x04, 0x17
        /*005a*/ 	.short	(.L_47 - .L_46)
.L_46:
        /*005c*/ 	.word	0x00000000
        /*0060*/ 	.short	0x0001
        /*0062*/ 	.short	0x0008
        /*0064*/ 	.byte	0x00, 0xf5, 0x21, 0x00


	//----- nvinfo : EIATTR_KPARAM_INFO
	.align		4
.L_47:
        /*0068*/ 	.byte	0x04, 0x17
        /*006a*/ 	.short	(.L_49 - .L_48)
.L_48:
        /*006c*/ 	.word	0x00000000
        /*0070*/ 	.short	0x0000
        /*0072*/ 	.short	0x0000
        /*0074*/ 	.byte	0x00, 0xf5, 0x21, 0x00


	//----- nvinfo : EIATTR_SPARSE_MMA_MASK
	.align		4
.L_49:
        /*0078*/ 	.byte	0x03, 0x50
        /*007a*/ 	.short	0x0000


	//----- nvinfo : EIATTR_MAXREG_COUNT
	.align		4
        /*007c*/ 	.byte	0x03, 0x1b
        /*007e*/ 	.short	0x00ff


	//----- nvinfo : EIATTR_NUM_BARRIERS
	.align		4
        /*0080*/ 	.byte	0x02, 0x4c
        /*0082*/ 	.byte	0x01
	.zero		1


	//----- nvinfo : EIATTR_MERCURY_ISA_VERSION
	.align		4
        /*0084*/ 	.byte	0x03, 0x5f
        /*0086*/ 	.short	0x0101


	//----- nvinfo : EIATTR_VRC_CTA_INIT_COUNT
	.align		4
        /*0088*/ 	.byte	0x02, 0x4a
	.zero		1
	.zero		1


	//----- nvinfo : EIATTR_EXIT_INSTR_OFFSETS
	.align		4
        /*008c*/ 	.byte	0x04, 0x1c
        /*008e*/ 	.short	(.L_51 - .L_50)


	//   ....[0]....
.L_50:
        /*0090*/ 	.word	0x000000d0


	//   ....[1]....
        /*0094*/ 	.word	0x000009c0


	//----- nvinfo : EIATTR_CBANK_PARAM_SIZE
	.align		4
.L_51:
        /*0098*/ 	.byte	0x03, 0x19
        /*009a*/ 	.short	0x0028


	//----- nvinfo : EIATTR_PARAM_CBANK
	.align		4
        /*009c*/ 	.byte	0x04, 0x0a
        /*009e*/ 	.short	(.L_53 - .L_52)
	.align		4
.L_52:
        /*00a0*/ 	.word	index@(.nv.constant0._Z7convColPfS_S_iiii)
        /*00a4*/ 	.short	0x0380
        /*00a6*/ 	.short	0x0028


	//----- nvinfo : EIATTR_SW_WAR
	.align		4
.L_53:
        /*00a8*/ 	.byte	0x04, 0x36
        /*00aa*/ 	.short	(.L_55 - .L_54)
.L_54:
        /*00ac*/ 	.word	0x00000008
.L_55:


//--------------------- .nv.callgraph             --------------------------
	.section	.nv.callgraph,"",@"SHT_CUDA_CALLGRAPH"
	.align	4
	.sectionentsize	8
	.align		4
        /*0000*/ 	.word	0x00000000
	.align		4
        /*0004*/ 	.word	0xffffffff
	.align		4
        /*0008*/ 	.word	0x00000000
	.align		4
        /*000c*/ 	.word	0xfffffffe
	.align		4
        /*0010*/ 	.word	0x00000000
	.align		4
        /*0014*/ 	.word	0xfffffffd
	.align		4
        /*0018*/ 	.word	0x00000000
	.align		4
        /*001c*/ 	.word	0xfffffffc


//--------------------- .text._Z7convRowPfS_S_iiii --------------------------
	.section	.text._Z7convRowPfS_S_iiii,"ax",@progbits
	.align	128
        .global         _Z7convRowPfS_S_iiii
        .type           _Z7convRowPfS_S_iiii,@function
        .size           _Z7convRowPfS_S_iiii,(.L_x_12 - _Z7convRowPfS_S_iiii)
        .other          _Z7convRowPfS_S_iiii,@"STO_CUDA_ENTRY STV_DEFAULT"
_Z7convRowPfS_S_iiii:
.text._Z7convRowPfS_S_iiii:
[----:B------:R-:W-:Y:S01]  /*0000*/  LDC R1, c[0x0][0x37c] ;  /* 0x0000df00ff017b82 */ /* 0x000fe20000000800 */
[----:B------:R-:W0:Y:S07]  /*0010*/  S2R R5, SR_TID.Y ;  /* 0x0000000000057919 */ /* 0x000e2e0000002200 */
[----:B------:R-:W0:Y:S01]  /*0020*/  S2UR UR4, SR_CTAID.Y ;  /* 0x00000000000479c3 */ /* 0x000e220000002600 */
[----:B------:R-:W1:Y:S01]  /*0030*/  LDCU.64 UR6, c[0x0][0x398] ;  /* 0x00007300ff0677ac */ /* 0x000e620008000a00 */
[----:B------:R-:W2:Y:S06]  /*0040*/  S2R R2, SR_TID.X ;  /* 0x0000000000027919 */ /* 0x000eac0000002100 */
[----:B------:R-:W0:Y:S08]  /*0050*/  LDC R0, c[0x0][0x364] ;  /* 0x0000d900ff007b82 */ /* 0x000e300000000800 */
[----:B------:R-:W2:Y:S08]  /*0060*/  S2UR UR5, SR_CTAID.X ;  /* 0x00000000000579c3 */ /* 0x000eb00000002500 */
[----:B------:R-:W2:Y:S01]  /*0070*/  LDC R3, c[0x0][0x360] ;  /* 0x0000d800ff037b82 */ /* 0x000ea20000000800 */
[----:B0-----:R-:W-:-:S05]  /*0080*/  IMAD R0, R0, UR4, R5 ;  /* 0x0000000400007c24 */ /* 0x001fca000f8e0205 */
[----:B-1----:R-:W-:Y:S01]  /*0090*/  ISETP.GE.AND P0, PT, R0, UR7, PT ;  /* 0x0000000700007c0c */ /* 0x002fe2000bf06270 */
[----:B--2---:R-:W-:-:S05]  /*00a0*/  IMAD R4, R3, UR5, R2 ;  /* 0x0000000503047c24 */ /* 0x004fca000f8e0202 */
[----:B------:R-:W-:-:S13]  /*00b0*/  ISETP.GE.OR P0, PT, R4, UR6, P0 ;  /* 0x0000000604007c0c */ /* 0x000fda0008706670 */
[----:B------:R-:W-:Y:S05]  /*00c0*/  @P0 EXIT ;  /* 0x000000000000094d */ /* 0x000fea0003800000 */
[----:B------:R-:W0:Y:S01]  /*00d0*/  LDCU UR4, c[0x0][0x3a0] ;  /* 0x00007400ff0477ac */ /* 0x000e220008000800 */
[----:B------:R-:W-:Y:S02]  /*00e0*/  IMAD R0, R0, UR6, R4 ;  /* 0x0000000600007c24 */ /* 0x000fe4000f8e0204 */
[----:B------:R-:W-:Y:S01]  /*00f0*/  IMAD.MOV.U32 R17, RZ, RZ, RZ ;  /* 0x000000ffff117224 */ /* 0x000fe200078e00ff */
[----:B------:R-:W1:Y:S01]  /*0100*/  LDCU.64 UR8, c[0x0][0x358] ;  /* 0x00006b00ff0877ac */ /* 0x000e620008000a00 */
[----:B0-----:R-:W0:Y:S01]  /*0110*/  I2F.U32.RP R8, UR4 ;  /* 0x0000000400087d06 */ /* 0x001e220008209000 */
[----:B------:R-:W-:-:S07]  /*0120*/  ISETP.NE.U32.AND P1, PT, RZ, UR4, PT ;  /* 0x00000004ff007c0c */ /* 0x000fce000bf25070 */
[----:B0-----:R-:W0:Y:S02]  /*0130*/  MUFU.RCP R8, R8 ;  /* 0x0000000800087308 */ /* 0x001e240000001000 */
[----:B0-----:R-:W-:Y:S02]  /*0140*/  IADD3 R6, PT, PT, R8, 0xffffffe, RZ ;  /* 0x0ffffffe08067810 */ /* 0x001fe40007ffe0ff */
[----:B------:R-:W0:Y:S04]  /*0150*/  LDC.64 R8, c[0x0][0x388] ;  /* 0x0000e200ff087b82 */ /* 0x000e280000000a00 */
[----:B------:R2:W3:Y:S02]  /*0160*/  F2I.FTZ.U32.TRUNC.NTZ R7, R6 ;  /* 0x0000000600077305 */ /* 0x0004e4000021f000 */
[----:B--2---:R-:W-:-:S02]  /*0170*/  HFMA2 R6, -RZ, RZ, 0, 0 ;  /* 0x00000000ff067431 */ /* 0x004fc400000001ff */
[----:B---3--:R-:W-:-:S04]  /*0180*/  IMAD.MOV R3, RZ, RZ, -R7 ;  /* 0x000000ffff037224 */ /* 0x008fc800078e0a07 */
[----:B------:R-:W-:-:S04]  /*0190*/  IMAD R3, R3, UR4, RZ ;  /* 0x0000000403037c24 */ /* 0x000fc8000f8e02ff */
[----:B------:R-:W-:Y:S02]  /*01a0*/  IMAD.HI.U32 R10, R7, R3, R6 ;  /* 0x00000003070a7227 */ /* 0x000fe400078e0006 */
[----:B------:R-:W2:Y:S04]  /*01b0*/  LDC R3, c[0x0][0x3a4] ;  /* 0x0000e900ff037b82 */ /* 0x000ea80000000800 */
[----:B------:R-:W-:-:S04]  /*01c0*/  IMAD.HI.U32 R10, R10, R5, RZ ;  /* 0x000000050a0a7227 */ /* 0x000fc800078e00ff */
[----:B------:R-:W-:Y:S01]  /*01d0*/  IMAD.MOV R10, RZ, RZ, -R10 ;  /* 0x000000ffff0a7224 */ /* 0x000fe200078e0a0a */
[----:B------:R-:W3:Y:S03]  /*01e0*/  LDC.64 R6, c[0x0][0x390] ;  /* 0x0000e400ff067b82 */ /* 0x000ee60000000a00 */
[----:B------:R-:W-:-:S05]  /*01f0*/  IMAD R19, R10, UR4, R5 ;  /* 0x000000040a137c24 */ /* 0x000fca000f8e0205 */
[----:B------:R-:W-:Y:S02]  /*0200*/  ISETP.GE.U32.AND P0, PT, R19, UR4, PT ;  /* 0x0000000413007c0c */ /* 0x000fe4000bf06070 */
[C---:B--2---:R-:W-:Y:S01]  /*0210*/  ISETP.GE.AND P2, PT, R4.reuse, R3, PT ;  /* 0x000000030400720c */ /* 0x044fe20003f46270 */
[----:B------:R-:W-:Y:S01]  /*0220*/  IMAD.IADD R10, R4, 0x1, R3 ;  /* 0x00000001040a7824 */ /* 0x000fe200078e0203 */
[----:B------:R-:W-:-:S09]  /*0230*/  MOV R4, RZ ;  /* 0x000000ff00047202 */ /* 0x000fd20000000f00 */
[----:B------:R-:W-:Y:S02]  /*0240*/  @P0 IADD3 R19, PT, PT, R19, -UR4, RZ ;  /* 0x8000000413130c10 */ /* 0x000fe4000fffe0ff */
[----:B------:R-:W-:Y:S01]  /*0250*/  ISETP.GE.AND P3, PT, R10, UR6, PT ;  /* 0x000000060a007c0c */ /* 0x000fe2000bf66270 */
[C---:B0-----:R-:W-:Y:S01]  /*0260*/  IMAD.WIDE R10, R0.reuse, 0x4, R8 ;  /* 0x00000004000a7825 */ /* 0x041fe200078e0208 */
[----:B------:R-:W-:Y:S02]  /*0270*/  ISETP.GE.U32.AND P0, PT, R19, UR4, PT ;  /* 0x0000000413007c0c */ /* 0x000fe4000bf06070 */
[----:B------:R-:W-:-:S05]  /*0280*/  @P2 IADD3 R13, PT, PT, R0, -R3, RZ ;  /* 0x80000003000d2210 */ /* 0x000fca0007ffe0ff */
[----:B------:R-:W-:-:S04]  /*0290*/  @P2 IMAD.WIDE R8, R13, 0x4, R8 ;  /* 0x000000040d082825 */ /* 0x000fc800078e0208 */
[----:B------:R-:W-:Y:S01]  /*02a0*/  @!P3 IMAD.WIDE R14, R3, 0x4, R10 ;  /* 0x00000004030eb825 */ /* 0x000fe200078e020a */
[----:B-1----:R0:W2:Y:S03]  /*02b0*/  @P2 LDG.E R4, desc[UR8][R8.64] ;  /* 0x0000000808042981 */ /* 0x0020a6000c1e1900 */
[----:B------:R-:W-:Y:S01]  /*02c0*/  @P0 VIADD R19, R19, -UR4 ;  /* 0x8000000413130c36 */ /* 0x000fe20008000000 */
[----:B------:R-:W-:Y:S01]  /*02d0*/  @!P1 LOP3.LUT R19, RZ, UR4, RZ, 0x33, !PT ;  /* 0x00000004ff139c12 */ /* 0x000fe2000f8e33ff */
[----:B------:R-:W4:Y:S04]  /*02e0*/  LDG.E R11, desc[UR8][R10.64] ;  /* 0x000000080a0b7981 */ /* 0x000f28000c1e1900 */
[----:B---3--:R-:W-:Y:S01]  /*02f0*/  IMAD.WIDE.U32 R6, R19, 0x4, R6 ;  /* 0x0000000413067825 */ /* 0x008fe200078e0006 */
[----:B------:R1:W3:Y:S05]  /*0300*/  @!P3 LDG.E R17, desc[UR8][R14.64] ;  /* 0x000000080e11b981 */ /* 0x0002ea000c1e1900 */
[----:B------:R-:W5:Y:S01]  /*0310*/  LDG.E R6, desc[UR8][R6.64] ;  /* 0x0000000806067981 */ /* 0x000f62000c1e1900 */
[----:B------:R-:W0:Y:S01]  /*0320*/  S2UR UR5, SR_CgaCtaId ;  /* 0x00000000000579c3 */ /* 0x000e220000008800 */
[----:B------:R-:W-:-:S02]  /*0330*/  UMOV UR4, 0x400 ;  /* 0x0000040000047882 */ /* 0x000fc40000000000 */
[----:B0-----:R-:W-:-:S06]  /*0340*/  ULEA UR6, UR5, UR4, 0x18 ;  /* 0x0000000405067291 */ /* 0x001fcc000f8ec0ff */
[----:B------:R-:W-:Y:S01]  /*0350*/  LEA R13, R5, UR6, 0x8 ;  /* 0x00000006050d7c11 */ /* 0x000fe2000f8e40ff */
[----:B------:R-:W-:-:S03]  /*0360*/  UIADD3 UR4, UPT, UPT, UR4, 0x4000, URZ ;  /* 0x0000400004047890 */ /* 0x000fc6000fffe0ff */
[----:B------:R-:W-:Y:S01]  /*0370*/  LEA R16, R2, R13, 0x2 ;  /* 0x0000000d02107211 */ /* 0x000fe200078e10ff */
[----:B------:R-:W-:Y:S01]  /*0380*/  IMAD.MOV R13, RZ, RZ, -R3 ;  /* 0x000000ffff0d7224 */ /* 0x000fe200078e0a03 */
[----:B------:R-:W-:-:S03]  /*0390*/  ULEA UR4, UR5, UR4, 0x18 ;  /* 0x0000000405047291 */ /* 0x000fc6000f8ec0ff */
[----:B------:R-:W-:Y:S01]  /*03a0*/  IMAD R12, R3, 0x4, R16 ;  /* 0x00000004030c7824 */ /* 0x000fe200078e0210 */
[----:B------:R-:W-:Y:S02]  /*03b0*/  ISETP.GT.AND P0, PT, R13, R3, PT ;  /* 0x000000030d00720c */ /* 0x000fe40003f04270 */
[----:B------:R-:W-:Y:S02]  /*03c0*/  LEA R19, R19, UR4, 0x2 ;  /* 0x0000000413137c11 */ /* 0x000fe4000f8e10ff */
[----:B------:R-:W-:Y:S01]  /*03d0*/  LEA R8, R3, R12, 0x2 ;  /* 0x0000000c03087211 */ /* 0x000fe200078e10ff */
[----:B-1----:R-:W-:Y:S01]  /*03e0*/  HFMA2 R15, -RZ, RZ, 0, 0 ;  /* 0x00000000ff0f7431 */ /* 0x002fe200000001ff */
[----:B--2---:R0:W-:Y:S04]  /*03f0*/  STS [R16], R4 ;  /* 0x0000000410007388 */ /* 0x0041e80000000800 */
[----:B----4-:R0:W-:Y:S04]  /*0400*/  STS [R12], R11 ;  /* 0x0000000b0c007388 */ /* 0x0101e80000000800 */
[----:B---3--:R0:W-:Y:S04]  /*0410*/  STS [R8], R17 ;  /* 0x0000001108007388 */ /* 0x0081e80000000800 */
[----:B-----5:R0:W-:Y:S01]  /*0420*/  STS [R19], R6 ;  /* 0x0000000613007388 */ /* 0x0201e20000000800 */
[----:B------:R-:W-:Y:S06]  /*0430*/  BAR.SYNC.DEFER_BLOCKING 0x0 ;  /* 0x0000000000007b1d */ /* 0x000fec0000010000 */
[----:B------:R-:W-:Y:S05]  /*0440*/  @P0 BRA `(.L_x_0) ;  /* 0x0000000400280947 */ /* 0x000fea0003800000 */
[C---:B0-----:R-:W-:Y:S01]  /*0450*/  IMAD.SHL.U32 R4, R3.reuse, 0x2, RZ ;  /* 0x0000000203047824 */ /* 0x041fe200078e00ff */
[----:B------:R-:W-:Y:S02]  /*0460*/  LOP3.LUT R7, R3, 0x1, RZ, 0xc0, !PT ;  /* 0x0000000103077812 */ /* 0x000fe400078ec0ff */
[----:B------:R-:W-:Y:S02]  /*0470*/  MOV R15, RZ ;  /* 0x000000ff000f7202 */ /* 0x000fe40000000f00 */
[C---:B------:R-:W-:Y:S02]  /*0480*/  ISETP.GE.U32.AND P0, PT, R4.reuse, 0x7, PT ;  /* 0x000000070400780c */ /* 0x040fe40003f06070 */
[----:B------:R-:W-:Y:S02]  /*0490*/  LOP3.LUT R6, R4, 0x6, RZ, 0xc0, !PT ;  /* 0x0000000604067812 */ /* 0x000fe400078ec0ff */
[----:B------:R-:W-:Y:S02]  /*04a0*/  ISETP.NE.U32.AND P2, PT, R7, 0x1, PT ;  /* 0x000000010700780c */ /* 0x000fe40003f45070 */
[----:B------:R-:W-:-:S07]  /*04b0*/  ISETP.GE.U32.AND P1, PT, R6, 0x3, PT ;  /* 0x000000030600780c */ /* 0x000fce0003f26070 */
[----:B------:R-:W-:Y:S06]  /*04c0*/  @!P0 BRA `(.L_x_1) ;  /* 0x0000000000808947 */ /* 0x000fec0003800000 */
[----:B------:R-:W-:Y:S01]  /*04d0*/  IMAD R2, R5, 0x40, R2 ;  /* 0x0000004005027824 */ /* 0x000fe200078e0202 */
[----:B------:R-:W-:Y:S01]  /*04e0*/  IADD3 R4, PT, PT, R4, 0x1, RZ ;  /* 0x0000000104047810 */ /* 0x000fe20007ffe0ff */
[----:B------:R-:W-:Y:S01]  /*04f0*/  IMAD.MOV.U32 R15, RZ, RZ, RZ ;  /* 0x000000ffff0f7224 */ /* 0x000fe200078e00ff */
[----:B------:R-:W-:Y:S02]  /*0500*/  UIADD3 UR5, UPT, UPT, UR4, 0x10, URZ ;  /* 0x0000001004057890 */ /* 0x000fe4000fffe0ff */
[----:B------:R-:W-:Y:S02]  /*0510*/  LOP3.LUT R4, R4, 0xfffffff8, RZ, 0xc0, !PT ;  /* 0xfffffff804047812 */ /* 0x000fe400078ec0ff */
[----:B------:R-:W-:-:S03]  /*0520*/  LEA R2, R2, UR6, 0x2 ;  /* 0x0000000602027c11 */ /* 0x000fc6000f8e10ff */
[----:B------:R-:W-:Y:S01]  /*0530*/  IMAD.MOV R14, RZ, RZ, -R4 ;  /* 0x000000ffff0e7224 */ /* 0x000fe200078e0a04 */
[----:B------:R-:W-:-:S07]  /*0540*/  IADD3 R2, PT, PT, R2, 0x10, RZ ;  /* 0x0000001002027810 */ /* 0x000fce0007ffe0ff */
.L_x_2:
[----:B------:R-:W-:Y:S01]  /*0550*/  LDS R18, [R2+-0x10] ;  /* 0xfffff00002127984 */ /* 0x000fe20000000800 */
[----:B------:R-:W-:Y:S02]  /*0560*/  IADD3 R14, PT, PT, R14, 0x8, RZ ;  /* 0x000000080e0e7810 */ /* 0x000fe40007ffe0ff */
[----:B------:R-:W-:Y:S01]  /*0570*/  IADD3 R13, PT, PT, R13, 0x8, RZ ;  /* 0x000000080d0d7810 */ /* 0x000fe20007ffe0ff */
[----:B------:R-:W0:Y:S01]  /*0580*/  LDS.128 R4, [UR5+-0x10] ;  /* 0xfffff005ff047984 */ /* 0x000e220008000c00 */
[----:B------:R-:W-:-:S03]  /*0590*/  ISETP.NE.AND P0, PT, R14, RZ, PT ;  /* 0x000000ff0e00720c */ /* 0x000fc60003f05270 */
[----:B------:R-:W1:Y:S04]  /*05a0*/  LDS R17, [R2+-0xc] ;  /* 0xfffff40002117984 */ /* 0x000e680000000800 */
[----:B------:R-:W2:Y:S04]  /*05b0*/  LDS R20, [R2+-0x8] ;  /* 0xfffff80002147984 */ /* 0x000ea80000000800 */
[----:B------:R-:W3:Y:S04]  /*05c0*/  LDS R19, [R2+-0x4] ;  /* 0xfffffc0002137984 */ /* 0x000ee80000000800 */
[----:B------:R-:W-:Y:S04]  /*05d0*/  LDS R22, [R2] ;  /* 0x0000000002167984 */ /* 0x000fe80000000800 */
[----:B------:R-:W4:Y:S01]  /*05e0*/  LDS.128 R8, [UR5] ;  /* 0x00000005ff087984 */ /* 0x000f220008000c00 */
[----:B------:R-:W-:-:S03]  /*05f0*/  UIADD3 UR5, UPT, UPT, UR5, 0x20, URZ ;  /* 0x0000002005057890 */ /* 0x000fc6000fffe0ff */
[----:B------:R-:W5:Y:S04]  /*0600*/  LDS R21, [R2+0x4] ;  /* 0x0000040002157984 */ /* 0x000f680000000800 */
[----:B------:R-:W5:Y:S04]  /*0610*/  LDS R24, [R2+0x8] ;  /* 0x0000080002187984 */ /* 0x000f680000000800 */
[----:B------:R0:W5:Y:S02]  /*0620*/  LDS R16, [R2+0xc] ;  /* 0x00000c0002107984 */ /* 0x0001640000000800 */
[----:B0-----:R-:W-:Y:S01]  /*0630*/  FFMA R4, R18, R4, R15 ;  /* 0x0000000412047223 */ /* 0x001fe2000000000f */
[----:B------:R-:W-:-:S03]  /*0640*/  VIADD R2, R2, 0x20 ;  /* 0x0000002002027836 */ /* 0x000fc60000000000 */
[----:B-1----:R-:W-:-:S04]  /*0650*/  FFMA R5, R17, R5, R4 ;  /* 0x0000000511057223 */ /* 0x002fc80000000004 */
[----:B--2---:R-:W-:-:S04]  /*0660*/  FFMA R6, R20, R6, R5 ;  /* 0x0000000614067223 */ /* 0x004fc80000000005 */
[----:B---3--:R-:W-:-:S04]  /*0670*/  FFMA R7, R19, R7, R6 ;  /* 0x0000000713077223 */ /* 0x008fc80000000006 */
[----:B----4-:R-:W-:-:S04]  /*0680*/  FFMA R8, R22, R8, R7 ;  /* 0x0000000816087223 */ /* 0x010fc80000000007 */
[----:B-----5:R-:W-:-:S04]  /*0690*/  FFMA R9, R21, R9, R8 ;  /* 0x0000000915097223 */ /* 0x020fc80000000008 */
[----:B------:R-:W-:-:S04]  /*06a0*/  FFMA R9, R24, R10, R9 ;  /* 0x0000000a18097223 */ /* 0x000fc80000000009 */
[----:B------:R-:W-:Y:S01]  /*06b0*/  FFMA R15, R16, R11, R9 ;  /* 0x0000000b100f7223 */ /* 0x000fe20000000009 */
[----:B------:R-:W-:Y:S06]  /*06c0*/  @P0 BRA `(.L_x_2) ;  /* 0xfffffffc00a00947 */ /* 0x000fec000383ffff */
.L_x_1:
[----:B------:R-:W-:Y:S05]  /*06d0*/  @!P1 BRA `(.L_x_3) ;  /* 0x0000000000409947 */ /* 0x000fea0003800000 */
[C---:B------:R-:W-:Y:S02]  /*06e0*/  IADD3 R4, PT, PT, R13.reuse, R3, RZ ;  /* 0x000000030d047210 */ /* 0x040fe40007ffe0ff */
[C---:B------:R-:W-:Y:S01]  /*06f0*/  LEA R2, R13.reuse, R12, 0x2 ;  /* 0x0000000c0d027211 */ /* 0x040fe200078e10ff */
[----:B------:R-:W-:Y:S01]  /*0700*/  VIADD R13, R13, 0x4 ;  /* 0x000000040d0d7836 */ /* 0x000fe20000000000 */
[----:B------:R-:W-:-:S03]  /*0710*/  LEA R5, R4, UR4, 0x2 ;  /* 0x0000000404057c11 */ /* 0x000fc6000f8e10ff */
[----:B------:R-:W-:Y:S04]  /*0720*/  LDS R4, [R2] ;  /* 0x0000000002047984 */ /* 0x000fe80000000800 */
[----:B------:R-:W0:Y:S04]  /*0730*/  LDS R6, [R5] ;  /* 0x0000000005067984 */ /* 0x000e280000000800 */
[----:B------:R-:W-:Y:S04]  /*0740*/  LDS R7, [R2+0x4] ;  /* 0x0000040002077984 */ /* 0x000fe80000000800 */
[----:B------:R-:W1:Y:S04]  /*0750*/  LDS R8, [R5+0x4] ;  /* 0x0000040005087984 */ /* 0x000e680000000800 */
[----:B------:R-:W-:Y:S04]  /*0760*/  LDS R9, [R2+0x8] ;  /* 0x0000080002097984 */ /* 0x000fe80000000800 */
[----:B------:R-:W2:Y:S04]  /*0770*/  LDS R10, [R5+0x8] ;  /* 0x00000800050a7984 */ /* 0x000ea80000000800 */
[----:B------:R-:W-:Y:S04]  /*0780*/  LDS R11, [R2+0xc] ;  /* 0x00000c00020b7984 */ /* 0x000fe80000000800 */
[----:B------:R-:W3:Y:S01]  /*0790*/  LDS R14, [R5+0xc] ;  /* 0x00000c00050e7984 */ /* 0x000ee20000000800 */
[----:B0-----:R-:W-:-:S04]  /*07a0*/  FFMA R4, R4, R6, R15 ;  /* 0x0000000604047223 */ /* 0x001fc8000000000f */
[----:B-1----:R-:W-:-:S04]  /*07b0*/  FFMA R4, R7, R8, R4 ;  /* 0x0000000807047223 */ /* 0x002fc80000000004 */
[----:B--2---:R-:W-:-:S04]  /*07c0*/  FFMA R4, R9, R10, R4 ;  /* 0x0000000a09047223 */ /* 0x004fc80000000004 */
[----:B---3--:R-:W-:-:S07]  /*07d0*/  FFMA R15, R11, R14, R4 ;  /* 0x0000000e0b0f7223 */ /* 0x008fce0000000004 */
.L_x_3:
[----:B------:R-:W-:Y:S05]  /*07e0*/  @P2 BRA `(.L_x_4) ;  /* 0x0000000000282947 */ /* 0x000fea0003800000 */
[C---:B------:R-:W-:Y:S02]  /*07f0*/  IADD3 R4, PT, PT, R13.reuse, R3, RZ ;  /* 0x000000030d047210 */ /* 0x040fe40007ffe0ff */
[C---:B------:R-:W-:Y:S01]  /*0800*/  LEA R2, R13.reuse, R12, 0x2 ;  /* 0x0000000c0d027211 */ /* 0x040fe200078e10ff */
[----:B------:R-:W-:Y:S01]  /*0810*/  VIADD R13, R13, 0x2 ;  /* 0x000000020d0d7836 */ /* 0x000fe20000000000 */
[----:B------:R-:W-:-:S03]  /*0820*/  LEA R5, R4, UR4, 0x2 ;  /* 0x0000000404057c11 */ /* 0x000fc6000f8e10ff */
[----:B------:R-:W-:Y:S04]  /*0830*/  LDS R4, [R2] ;  /* 0x0000000002047984 */ /* 0x000fe80000000800 */
[----:B------:R-:W0:Y:S04]  /*0840*/  LDS R6, [R5] ;  /* 0x0000000005067984 */ /* 0x000e280000000800 */
[----:B------:R-:W-:Y:S04]  /*0850*/  LDS R7, [R2+0x4] ;  /* 0x0000040002077984 */ /* 0x000fe80000000800 */
[----:B------:R-:W1:Y:S01]  /*0860*/  LDS R8, [R5+0x4] ;  /* 0x0000040005087984 */ /* 0x000e620000000800 */
[----:B0-----:R-:W-:-:S04]  /*0870*/  FFMA R4, R4, R6, R15 ;  /* 0x0000000604047223 */ /* 0x001fc8000000000f */
[----:B-1----:R-:W-:-:S07]  /*0880*/  FFMA R15, R7, R8, R4 ;  /* 0x00000008070f7223 */ /* 0x002fce0000000004 */
.L_x_4:
[C---:B------:R-:W-:Y:S02]  /*0890*/  IADD3 R3, PT, PT, R13.reuse, R3, RZ ;  /* 0x000000030d037210 */ /* 0x040fe40007ffe0ff */
[----:B------:R-:W-:Y:S02]  /*08a0*/  LEA R12, R13, R12, 0x2 ;  /* 0x0000000c0d0c7211 */ /* 0x000fe400078e10ff */
[----:B------:R-:W-:-:S04]  /*08b0*/  LEA R3, R3, UR4, 0x2 ;  /* 0x0000000403037c11 */ /* 0x000fc8000f8e10ff */
[----:B------:R-:W-:Y:S04]  /*08c0*/  LDS R12, [R12] ;  /* 0x000000000c0c7984 */ /* 0x000fe80000000800 */
[----:B------:R-:W0:Y:S02]  /*08d0*/  LDS R3, [R3] ;  /* 0x0000000003037984 */ /* 0x000e240000000800 */
[----:B0-----:R-:W-:-:S07]  /*08e0*/  FFMA R15, R12, R3, R15 ;  /* 0x000000030c0f7223 */ /* 0x001fce000000000f */
.L_x_0:
[----:B------:R-:W1:Y:S02]  /*08f0*/  LDC.64 R2, c[0x0][0x380] ;  /* 0x0000e000ff027b82 */ /* 0x000e640000000a00 */
[----:B-1----:R-:W-:-:S05]  /*0900*/  IMAD.WIDE R2, R0, 0x4, R2 ;  /* 0x0000000400027825 */ /* 0x002fca00078e0202 */
[----:B------:R-:W-:Y:S01]  /*0910*/  STG.E desc[UR8][R2.64], R15 ;  /* 0x0000000f02007986 */ /* 0x000fe2000c101908 */
[----:B------:R-:W-:Y:S05]  /*0920*/  EXIT ;  /* 0x000000000000794d */ /* 0x000fea0003800000 */
.L_x_5:
[----:B------:R-:W-:-:S00]  /*0930*/  BRA `(.L_x_5) ;  /* 0xfffffffc00fc7947 */ /* 0x000fc0000383ffff */
[----:B------:R-:W-:-:S00]  /*0940*/  NOP ;  /* 0x0000000000007918 */ /* 0x000fc00000000000 */
        /* <DEDUP_REMOVED lines=11> */
.L_x_12:


//--------------------- .text._Z7convColPfS_S_iiii --------------------------
	.section	.text._Z7convColPfS_S_iiii,"ax",@progbits
	.align	128
        .global         _Z7convColPfS_S_iiii
        .type           _Z7convColPfS_S_iiii,@function
        .size           _Z7convColPfS_S_iiii,(.L_x_13 - _Z7convColPfS_S_iiii)
        .other          _Z7convColPfS_S_iiii,@"STO_CUDA_ENTRY STV_DEFAULT"
_Z7convColPfS_S_iiii:
.text._Z7convColPfS_S_iiii:
[----:B------:R-:W-:Y:S01]  /*0000*/  LDC R1, c[0x0][0x37c] ;  /* 0x0000df00ff017b82 */ /* 0x000fe20000000800 */
[----:B------:R-:W0:Y:S07]  /*0010*/  S2R R6, SR_TID.Y ;  /* 0x0000000000067919 */ /* 0x000e2e0000002200 */
[----:B------:R-:W1:Y:S01]  /*0020*/  S2UR UR4, SR_CTAID.Y ;  /* 0x00000000000479c3 */ /* 0x000e620000002600 */
[----:B------:R-:W1:Y:S01]  /*0030*/  LDCU UR5, c[0x0][0x364] ;  /* 0x00006c80ff0577ac */ /* 0x000e620008000800 */
[----:B------:R-:W2:Y:S01]  /*0040*/  S2R R7, SR_TID.X ;  /* 0x0000000000077919 */ /* 0x000ea20000002100 */
[----:B------:R-:W3:Y:S05]  /*0050*/  LDCU.64 UR8, c[0x0][0x398] ;  /* 0x00007300ff0877ac */ /* 0x000eea0008000a00 */
[----:B------:R-:W2:Y:S08]  /*0060*/  S2UR UR6, SR_CTAID.X ;  /* 0x00000000000679c3 */ /* 0x000eb00000002500 */
[----:B------:R-:W2:Y:S01]  /*0070*/  LDC R2, c[0x0][0x360] ;  /* 0x0000d800ff027b82 */ /* 0x000ea20000000800 */
[----:B-1----:R-:W-:-:S06]  /*0080*/  UIMAD UR4, UR4, UR5, URZ ;  /* 0x00000005040472a4 */ /* 0x002fcc000f8e02ff */
[----:B0-----:R-:W-:-:S04]  /*0090*/  IADD3 R0, PT, PT, R6, UR4, RZ ;  /* 0x0000000406007c10 */ /* 0x001fc8000fffe0ff */
[----:B---3--:R-:W-:Y:S01]  /*00a0*/  ISETP.GE.AND P0, PT, R0, UR9, PT ;  /* 0x0000000900007c0c */ /* 0x008fe2000bf06270 */
[----:B--2---:R-:W-:-:S05]  /*00b0*/  IMAD R13, R2, UR6, R7 ;  /* 0x00000006020d7c24 */ /* 0x004fca000f8e0207 */
[----:B------:R-:W-:-:S13]  /*00c0*/  ISETP.GE.OR P0, PT, R13, UR8, P0 ;  /* 0x000000080d007c0c */ /* 0x000fda0008706670 */
[----:B------:R-:W-:Y:S05]  /*00d0*/  @P0 EXIT ;  /* 0x000000000000094d */ /* 0x000fea0003800000 */
[----:B------:R-:W0:Y:S01]  /*00e0*/  LDCU UR6, c[0x0][0x3a0] ;  /* 0x00007400ff0677ac */ /* 0x000e220008000800 */
[----:B------:R-:W1:Y:S01]  /*00f0*/  LDC.64 R8, c[0x0][0x388] ;  /* 0x0000e200ff087b82 */ /* 0x000e620000000a00 */
[----:B0-----:R-:W0:Y:S01]  /*0100*/  I2F.U32.RP R4, UR6 ;  /* 0x0000000600047d06 */ /* 0x001e220008209000 */
[----:B------:R-:W-:-:S07]  /*0110*/  ISETP.NE.U32.AND P2, PT, RZ, UR6, PT ;  /* 0x00000006ff007c0c */ /* 0x000fce000bf45070 */
[----:B0-----:R-:W0:Y:S02]  /*0120*/  MUFU.RCP R4, R4 ;  /* 0x0000000400047308 */ /* 0x001e240000001000 */
[----:B0-----:R-:W-:-:S06]  /*0130*/  VIADD R2, R4, 0xffffffe ;  /* 0x0ffffffe04027836 */ /* 0x001fcc0000000000 */
[----:B------:R0:W2:Y:S02]  /*0140*/  F2I.FTZ.U32.TRUNC.NTZ R3, R2 ;  /* 0x0000000200037305 */ /* 0x0000a4000021f000 */
[----:B0-----:R-:W-:Y:S01]  /*0150*/  IMAD.MOV.U32 R2, RZ, RZ, RZ ;  /* 0x000000ffff027224 */ /* 0x001fe200078e00ff */
[----:B--2---:R-:W-:-:S05]  /*0160*/  IADD3 R5, PT, PT, RZ, -R3, RZ ;  /* 0x80000003ff057210 */ /* 0x004fca0007ffe0ff */
[----:B------:R-:W-:-:S04]  /*0170*/  IMAD R5, R5, UR6, RZ ;  /* 0x0000000605057c24 */ /* 0x000fc8000f8e02ff */
[----:B------:R-:W-:-:S06]  /*0180*/  IMAD.HI.U32 R3, R3, R5, R2 ;  /* 0x0000000503037227 */ /* 0x000fcc00078e0002 */
[----:B------:R-:W-:Y:S02]  /*0190*/  IMAD.HI.U32 R5, R3, R6, RZ ;  /* 0x0000000603057227 */ /* 0x000fe400078e00ff */
[----:B------:R-:W0:Y:S03]  /*01a0*/  LDC R3, c[0x0][0x3a4] ;  /* 0x0000e900ff037b82 */ /* 0x000e260000000800 */
[----:B------:R-:W-:-:S05]  /*01b0*/  IADD3 R5, PT, PT, -R5, RZ, RZ ;  /* 0x000000ff05057210 */ /* 0x000fca0007ffe1ff */
[----:B------:R-:W-:Y:S02]  /*01c0*/  IMAD R11, R5, UR6, R6 ;  /* 0x00000006050b7c24 */ /* 0x000fe4000f8e0206 */
[----:B------:R-:W2:Y:S03]  /*01d0*/  LDC.64 R4, c[0x0][0x390] ;  /* 0x0000e400ff047b82 */ /* 0x000ea60000000a00 */
[----:B------:R-:W-:Y:S01]  /*01e0*/  ISETP.GE.U32.AND P1, PT, R11, UR6, PT ;  /* 0x000000060b007c0c */ /* 0x000fe2000bf26070 */
[----:B0-----:R-:W-:Y:S01]  /*01f0*/  IMAD.IADD R2, R6, 0x1, R3 ;  /* 0x0000000106027824 */ /* 0x001fe200078e0203 */
[----:B------:R-:W-:-:S11]  /*0200*/  ISETP.GE.AND P0, PT, R0, R3, PT ;  /* 0x000000030000720c */ /* 0x000fd60003f06270 */
[----:B------:R-:W-:Y:S01]  /*0210*/  @P1 IADD3 R11, PT, PT, R11, -UR6, RZ ;  /* 0x800000060b0b1c10 */ /* 0x000fe2000fffe0ff */
[----:B------:R-:W-:Y:S01]  /*0220*/  VIADD R12, R2, UR4 ;  /* 0x00000004020c7c36 */ /* 0x000fe20008000000 */
[----:B------:R-:W0:Y:S02]  /*0230*/  LDCU.64 UR4, c[0x0][0x358] ;  /* 0x00006b00ff0477ac */ /* 0x000e240008000a00 */
[----:B------:R-:W-:Y:S02]  /*0240*/  ISETP.GE.U32.AND P1, PT, R11, UR6, PT ;  /* 0x000000060b007c0c */ /* 0x000fe4000bf26070 */
[----:B------:R-:W-:Y:S02]  /*0250*/  ISETP.GE.AND P3, PT, R12, UR9, PT ;  /* 0x000000090c007c0c */ /* 0x000fe4000bf66270 */
[C---:B------:R-:W-:Y:S01]  /*0260*/  @P0 IADD3 R10, PT, PT, R0.reuse, -R3, RZ ;  /* 0x80000003000a0210 */ /* 0x040fe20007ffe0ff */
[----:B------:R-:W-:-:S04]  /*0270*/  IMAD R0, R0, UR8, R13 ;  /* 0x0000000800007c24 */ /* 0x000fc8000f8e020d */
[--C-:B------:R-:W-:Y:S02]  /*0280*/  @P0 IMAD R15, R10, UR8, R13.reuse ;  /* 0x000000080a0f0c24 */ /* 0x100fe4000f8e020d */
[----:B------:R-:W-:Y:S02]  /*0290*/  HFMA2 R10, -RZ, RZ, 0, 0 ;  /* 0x00000000ff0a7431 */ /* 0x000fe400000001ff */
[----:B------:R-:W-:Y:S01]  /*02a0*/  @P1 VIADD R11, R11, -UR6 ;  /* 0x800000060b0b1c36 */ /* 0x000fe20008000000 */
[----:B------:R-:W-:Y:S01]  /*02b0*/  @!P2 LOP3.LUT R11, RZ, UR6, RZ, 0x33, !PT ;  /* 0x00000006ff0bac12 */ /* 0x000fe2000f8e33ff */
[----:B------:R-:W-:Y:S02]  /*02c0*/  @!P3 IMAD R17, R12, UR8, R13 ;  /* 0x000000080c11bc24 */ /* 0x000fe4000f8e020d */
[----:B-1----:R-:W-:-:S04]  /*02d0*/  @P0 IMAD.WIDE R12, R15, 0x4, R8 ;  /* 0x000000040f0c0825 */ /* 0x002fc800078e0208 */
[--C-:B------:R-:W-:Y:S01]  /*02e0*/  @!P3 IMAD.WIDE R14, R17, 0x4, R8.reuse ;  /* 0x00000004110eb825 */ /* 0x100fe200078e0208 */
[----:B0-----:R0:W3:Y:S03]  /*02f0*/  @P0 LDG.E R10, desc[UR4][R12.64] ;  /* 0x000000040c0a0981 */ /* 0x0010e6000c1e1900 */
[----:B------:R-:W-:-:S04]  /*0300*/  IMAD.WIDE R16, R0, 0x4, R8 ;  /* 0x0000000400107825 */ /* 0x000fc800078e0208 */
[----:B------:R-:W-:Y:S02]  /*0310*/  IMAD.MOV.U32 R8, RZ, RZ, RZ ;  /* 0x000000ffff087224 */ /* 0x000fe400078e00ff */
[----:B--2---:R-:W-:Y:S01]  /*0320*/  IMAD.WIDE.U32 R18, R11, 0x4, R4 ;  /* 0x000000040b127825 */ /* 0x004fe200078e0004 */
[----:B------:R-:W2:Y:S04]  /*0330*/  LDG.E R16, desc[UR4][R16.64] ;  /* 0x0000000410107981 */ /* 0x000ea8000c1e1900 */
[----:B------:R1:W4:Y:S04]  /*0340*/  @!P3 LDG.E R8, desc[UR4][R14.64] ;  /* 0x000000040e08b981 */ /* 0x000328000c1e1900 */
[----:B------:R-:W5:Y:S01]  /*0350*/  LDG.E R18, desc[UR4][R18.64] ;  /* 0x0000000412127981 */ /* 0x000f62000c1e1900 */
[----:B------:R-:W0:Y:S01]  /*0360*/  S2R R21, SR_CgaCtaId ;  /* 0x0000000000157919 */ /* 0x000e220000008800 */
[----:B------:R-:W-:-:S04]  /*0370*/  MOV R4, 0x400 ;  /* 0x0000040000047802 */ /* 0x000fc80000000f00 */
[----:B------:R-:W-:Y:S02]  /*0380*/  IADD3 R9, PT, PT, R4, 0x4000, RZ ;  /* 0x0000400004097810 */ /* 0x000fe40007ffe0ff */
[----:B------:R-:W-:Y:S02]  /*0390*/  ISETP.GE.AND P0, PT, R3, RZ, PT ;  /* 0x000000ff0300720c */ /* 0x000fe40003f06270 */
[----:B0-----:R-:W-:-:S04]  /*03a0*/  LEA R5, R21, R4, 0x18 ;  /* 0x0000000415057211 */ /* 0x001fc800078ec0ff */
[----:B------:R-:W-:-:S05]  /*03b0*/  LEA R20, R6, R5, 0x8 ;  /* 0x0000000506147211 */ /* 0x000fca00078e40ff */
[----:B------:R-:W-:Y:S01]  /*03c0*/  IMAD R22, R3, 0x100, R20 ;  /* 0x0000010003167824 */ /* 0x000fe200078e0214 */
[----:B------:R-:W-:-:S03]  /*03d0*/  LEA R12, R21, R9, 0x18 ;  /* 0x00000009150c7211 */ /* 0x000fc600078ec0ff */
[--C-:B------:R-:W-:Y:S01]  /*03e0*/  IMAD R4, R3, 0x100, R22.reuse ;  /* 0x0000010003047824 */ /* 0x100fe200078e0216 */
[C---:B------:R-:W-:Y:S01]  /*03f0*/  LEA R9, R7.reuse, R20, 0x2 ;  /* 0x0000001407097211 */ /* 0x040fe200078e10ff */
[----:B------:R-:W-:Y:S02]  /*0400*/  IMAD R13, R7, 0x4, R22 ;  /* 0x00000004070d7824 */ /* 0x000fe400078e0216 */
[----:B------:R-:W-:Y:S01]  /*0410*/  IMAD R11, R11, 0x4, R12 ;  /* 0x000000040b0b7824 */ /* 0x000fe200078e020c */
[----:B-1----:R-:W-:Y:S02]  /*0420*/  LEA R15, R7, R4, 0x2 ;  /* 0x00000004070f7211 */ /* 0x002fe400078e10ff */
[----:B------:R-:W-:Y:S01]  /*0430*/  MOV R17, RZ ;  /* 0x000000ff00117202 */ /* 0x000fe20000000f00 */
[----:B---3--:R0:W-:Y:S04]  /*0440*/  STS [R9], R10 ;  /* 0x0000000a09007388 */ /* 0x0081e80000000800 */
[----:B--2---:R0:W-:Y:S04]  /*0450*/  STS [R13], R16 ;  /* 0x000000100d007388 */ /* 0x0041e80000000800 */
[----:B----4-:R0:W-:Y:S04]  /*0460*/  STS [R15], R8 ;  /* 0x000000080f007388 */ /* 0x0101e80000000800 */
[----:B-----5:R0:W-:Y:S01]  /*0470*/  STS [R11], R18 ;  /* 0x000000120b007388 */ /* 0x0201e20000000800 */
[----:B------:R-:W-:Y:S06]  /*0480*/  BAR.SYNC.DEFER_BLOCKING 0x0 ;  /* 0x0000000000007b1d */ /* 0x000fec0000010000 */
[----:B------:R-:W-:Y:S05]  /*0490*/  @!P0 BRA `(.L_x_6) ;  /* 0x00000004003c8947 */ /* 0x000fea0003800000 */
[C---:B------:R-:W-:Y:S01]  /*04a0*/  ISETP.GE.U32.AND P0, PT, R3.reuse, 0x4, PT ;  /* 0x000000040300780c */ /* 0x040fe20003f06070 */
[C---:B------:R-:W-:Y:S01]  /*04b0*/  IMAD.SHL.U32 R4, R3.reuse, 0x2, RZ ;  /* 0x0000000203047824 */ /* 0x040fe200078e00ff */
[----:B0-----:R-:W-:Y:S01]  /*04c0*/  LOP3.LUT R9, R3, 0x1, RZ, 0xc0, !PT ;  /* 0x0000000103097812 */ /* 0x001fe200078ec0ff */
[----:B------:R-:W-:Y:S01]  /*04d0*/  IMAD.MOV R13, RZ, RZ, -R3 ;  /* 0x000000ffff0d7224 */ /* 0x000fe200078e0a03 */
[----:B------:R-:W-:Y:S01]  /*04e0*/  SHF.L.U32 R7, R7, 0x2, RZ ;  /* 0x0000000207077819 */ /* 0x000fe200000006ff */
[----:B------:R-:W-:Y:S01]  /*04f0*/  IMAD.MOV.U32 R17, RZ, RZ, RZ ;  /* 0x000000ffff117224 */ /* 0x000fe200078e00ff */
[----:B------:R-:W-:Y:S02]  /*0500*/  LOP3.LUT R8, R4, 0x6, RZ, 0xc0, !PT ;  /* 0x0000000604087812 */ /* 0x000fe400078ec0ff */
[----:B------:R-:W-:Y:S02]  /*0510*/  ISETP.NE.U32.AND P2, PT, R9, 0x1, PT ;  /* 0x000000010900780c */ /* 0x000fe40003f45070 */
[----:B------:R-:W-:-:S02]  /*0520*/  ISETP.GE.U32.AND P1, PT, R8, 0x3, PT ;  /* 0x000000030800780c */ /* 0x000fc40003f26070 */
[----:B------:R-:W-:Y:S01]  /*0530*/  IADD3 R14, PT, PT, R5, R7, RZ ;  /* 0x00000007050e7210 */ /* 0x000fe20007ffe0ff */
[----:B------:R-:W-:Y:S10]  /*0540*/  @!P0 BRA `(.L_x_7) ;  /* 0x00000000007c8947 */ /* 0x000ff40003800000 */
[----:B------:R-:W-:Y:S01]  /*0550*/  IADD3 R4, PT, PT, R4, 0x1, RZ ;  /* 0x0000000104047810 */ /* 0x000fe20007ffe0ff */
[----:B------:R-:W-:Y:S01]  /*0560*/  HFMA2 R17, -RZ, RZ, 0, 0 ;  /* 0x00000000ff117431 */ /* 0x000fe200000001ff */
[----:B------:R-:W-:Y:S01]  /*0570*/  LEA R6, R6, R7, 0x8 ;  /* 0x0000000706067211 */ /* 0x000fe200078e40ff */
[----:B------:R-:W-:Y:S01]  /*0580*/  VIADD R15, R12, 0x10 ;  /* 0x000000100c0f7836 */ /* 0x000fe20000000000 */
[----:B------:R-:W-:Y:S02]  /*0590*/  LOP3.LUT R4, R4, 0xfffffff8, RZ, 0xc0, !PT ;  /* 0xfffffff804047812 */ /* 0x000fe400078ec0ff */
[----:B------:R-:W-:Y:S02]  /*05a0*/  IADD3 R16, PT, PT, R6, 0x400, R5 ;  /* 0x0000040006107810 */ /* 0x000fe40007ffe005 */
[----:B------:R-:W-:-:S07]  /*05b0*/  IADD3 R18, PT, PT, -R4, RZ, RZ ;  /* 0x000000ff04127210 */ /* 0x000fce0007ffe1ff */
.L_x_8:
[----:B------:R-:W-:Y:S01]  /*05c0*/  LDS R24, [R16+-0x400] ;  /* 0xfffc000010187984 */ /* 0x000fe20000000800 */
[----:B------:R-:W-:Y:S01]  /*05d0*/  VIADD R18, R18, 0x8 ;  /* 0x0000000812127836 */ /* 0x000fe20000000000 */
[----:B------:R-:W-:Y:S02]  /*05e0*/  IADD3 R13, PT, PT, R13, 0x8, RZ ;  /* 0x000000080d0d7810 */ /* 0x000fe40007ffe0ff */
[----:B------:R-:W0:Y:S02]  /*05f0*/  LDS.128 R4, [R15+-0x10] ;  /* 0xfffff0000f047984 */ /* 0x000e240000000c00 */
[----:B------:R-:W-:Y:S02]  /*0600*/  ISETP.NE.AND P0, PT, R18, RZ, PT ;  /* 0x000000ff1200720c */ /* 0x000fe40003f05270 */
[----:B------:R-:W1:Y:S04]  /*0610*/  LDS R23, [R16+-0x300] ;  /* 0xfffd000010177984 */ /* 0x000e680000000800 */
[----:B------:R-:W2:Y:S04]  /*0620*/  LDS R26, [R16+-0x200] ;  /* 0xfffe0000101a7984 */ /* 0x000ea80000000800 */
[----:B------:R-:W3:Y:S04]  /*0630*/  LDS R25, [R16+-0x100] ;  /* 0xffff000010197984 */ /* 0x000ee80000000800 */
[----:B------:R-:W-:Y:S04]  /*0640*/  LDS R21, [R16] ;  /* 0x0000000010157984 */ /* 0x000fe80000000800 */
[----:B------:R4:W5:Y:S04]  /*0650*/  LDS.128 R8, [R15] ;  /* 0x000000000f087984 */ /* 0x0009680000000c00 */
[----:B------:R-:W5:Y:S04]  /*0660*/  LDS R22, [R16+0x100] ;  /* 0x0001000010167984 */ /* 0x000f680000000800 */
[----:B------:R-:W5:Y:S01]  /*0670*/  LDS R19, [R16+0x200] ;  /* 0x0002000010137984 */ /* 0x000f620000000800 */
[----:B----4-:R-:W-:-:S03]  /*0680*/  IADD3 R15, PT, PT, R15, 0x20, RZ ;  /* 0x000000200f0f7810 */ /* 0x010fc60007ffe0ff */
[----:B------:R4:W5:Y:S01]  /*0690*/  LDS R20, [R16+0x300] ;  /* 0x0003000010147984 */ /* 0x0009620000000800 */
[----:B0-----:R-:W-:Y:S01]  /*06a0*/  FFMA R4, R24, R4, R17 ;  /* 0x0000000418047223 */ /* 0x001fe20000000011 */
[----:B----4-:R-:W-:-:S03]  /*06b0*/  VIADD R16, R16, 0x800 ;  /* 0x0000080010107836 */ /* 0x010fc60000000000 */
[----:B-1----:R-:W-:-:S04]  /*06c0*/  FFMA R5, R23, R5, R4 ;  /* 0x0000000517057223 */ /* 0x002fc80000000004 */
[----:B--2---:R-:W-:-:S04]  /*06d0*/  FFMA R6, R26, R6, R5 ;  /* 0x000000061a067223 */ /* 0x004fc80000000005 */
[----:B---3--:R-:W-:-:S04]  /*06e0*/  FFMA R6, R25, R7, R6 ;  /* 0x0000000719067223 */ /* 0x008fc80000000006 */
[----:B-----5:R-:W-:-:S04]  /*06f0*/  FFMA R21, R21, R8, R6 ;  /* 0x0000000815157223 */ /* 0x020fc80000000006 */
[----:B------:R-:W-:-:S04]  /*0700*/  FFMA R22, R22, R9, R21 ;  /* 0x0000000916167223 */ /* 0x000fc80000000015 */
[----:B------:R-:W-:-:S04]  /*0710*/  FFMA R19, R19, R10, R22 ;  /* 0x0000000a13137223 */ /* 0x000fc80000000016 */
[----:B------:R-:W-:Y:S01]  /*0720*/  FFMA R17, R20, R11, R19 ;  /* 0x0000000b14117223 */ /* 0x000fe20000000013 */
[----:B------:R-:W-:Y:S06]  /*0730*/  @P0 BRA `(.L_x_8) ;  /* 0xfffffffc00a00947 */ /* 0x000fec000383ffff */
.L_x_7:
[----:B------:R-:W-:Y:S05]  /*0740*/  @!P1 BRA `(.L_x_9) ;  /* 0x0000000000449947 */ /* 0x000fea0003800000 */
[----:B------:R-:W-:Y:S02]  /*0750*/  IADD3 R5, PT, PT, R2, R13, RZ ;  /* 0x0000000d02057210 */ /* 0x000fe40007ffe0ff */
[C---:B------:R-:W-:Y:S02]  /*0760*/  IADD3 R7, PT, PT, R13.reuse, R3, RZ ;  /* 0x000000030d077210 */ /* 0x040fe40007ffe0ff */
[----:B------:R-:W-:Y:S01]  /*0770*/  IADD3 R13, PT, PT, R13, 0x4, RZ ;  /* 0x000000040d0d7810 */ /* 0x000fe20007ffe0ff */
[----:B------:R-:W-:Y:S01]  /*0780*/  IMAD R5, R5, 0x100, R14 ;  /* 0x0000010005057824 */ /* 0x000fe200078e020e */
[----:B------:R-:W-:-:S04]  /*0790*/  LEA R7, R7, R12, 0x2 ;  /* 0x0000000c07077211 */ /* 0x000fc800078e10ff */
        /* <DEDUP_REMOVED lines=12> */
.L_x_9:
[----:B------:R-:W-:Y:S05]  /*0860*/  @P2 BRA `(.L_x_10) ;  /* 0x00000000002c2947 */ /* 0x000fea0003800000 */
[----:B------:R-:W-:Y:S01]  /*0870*/  IMAD.IADD R5, R2, 0x1, R13 ;  /* 0x0000000102057824 */ /* 0x000fe200078e020d */
[C---:B------:R-:W-:Y:S02]  /*0880*/  IADD3 R7, PT, PT, R13.reuse, R3, RZ ;  /* 0x000000030d077210 */ /* 0x040fe40007ffe0ff */
[----:B------:R-:W-:Y:S02]  /*0890*/  IADD3 R13, PT, PT, R13, 0x2, RZ ;  /* 0x000000020d0d7810 */ /* 0x000fe40007ffe0ff */
[----:B------:R-:W-:Y:S01]  /*08a0*/  LEA R5, R5, R14, 0x8 ;  /* 0x0000000e05057211 */ /* 0x000fe200078e40ff */
[----:B------:R-:W-:-:S04]  /*08b0*/  IMAD R7, R7, 0x4, R12 ;  /* 0x0000000407077824 */ /* 0x000fc800078e020c */
[----:B------:R-:W-:Y:S04]  /*08c0*/  LDS R4, [R5] ;  /* 0x0000000005047984 */ /* 0x000fe80000000800 */
[----:B------:R-:W0:Y:S04]  /*08d0*/  LDS R6, [R7] ;  /* 0x0000000007067984 */ /* 0x000e280000000800 */
[----:B------:R-:W-:Y:S04]  /*08e0*/  LDS R9, [R5+0x100] ;  /* 0x0001000005097984 */ /* 0x000fe80000000800 */
[----:B------:R-:W1:Y:S01]  /*08f0*/  LDS R8, [R7+0x4] ;  /* 0x0000040007087984 */ /* 0x000e620000000800 */
[----:B0-----:R-:W-:-:S04]  /*0900*/  FFMA R4, R4, R6, R17 ;  /* 0x0000000604047223 */ /* 0x001fc80000000011 */
[----:B-1----:R-:W-:-:S07]  /*0910*/  FFMA R17, R9, R8, R4 ;  /* 0x0000000809117223 */ /* 0x002fce0000000004 */
.L_x_10:
[----:B------:R-:W-:Y:S01]  /*0920*/  IMAD.IADD R3, R13, 0x1, R3 ;  /* 0x000000010d037824 */ /* 0x000fe200078e0203 */
[----:B------:R-:W-:-:S04]  /*0930*/  IADD3 R5, PT, PT, R2, R13, RZ ;  /* 0x0000000d02057210 */ /* 0x000fc80007ffe0ff */
[----:B------:R-:W-:Y:S02]  /*0940*/  LEA R3, R3, R12, 0x2 ;  /* 0x0000000c03037211 */ /* 0x000fe400078e10ff */
[----:B------:R-:W-:-:S04]  /*0950*/  LEA R5, R5, R14, 0x8 ;  /* 0x0000000e05057211 */ /* 0x000fc800078e40ff */
[----:B------:R-:W-:Y:S04]  /*0960*/  LDS R3, [R3] ;  /* 0x0000000003037984 */ /* 0x000fe80000000800 */
[----:B------:R-:W0:Y:S02]  /*0970*/  LDS R2, [R5] ;  /* 0x0000000005027984 */ /* 0x000e240000000800 */
[----:B0-----:R-:W-:-:S07]  /*0980*/  FFMA R17, R2, R3, R17 ;  /* 0x0000000302117223 */ /* 0x001fce0000000011 */
.L_x_6:
[----:B------:R-:W1:Y:S02]  /*0990*/  LDC.64 R2, c[0x0][0x380] ;  /* 0x0000e000ff027b82 */ /* 0x000e640000000a00 */
[----:B-1----:R-:W-:-:S05]  /*09a0*/  IMAD.WIDE R2, R0, 0x4, R2 ;  /* 0x0000000400027825 */ /* 0x002fca00078e0202 */
[----:B------:R-:W-:Y:S01]  /*09b0*/  STG.E desc[UR4][R2.64], R17 ;  /* 0x0000001102007986 */ /* 0x000fe2000c101904 */
[----:B------:R-:W-:Y:S05]  /*09c0*/  EXIT ;  /* 0x000000000000794d */ /* 0x000fea0003800000 */
.L_x_11:
        /* <DEDUP_REMOVED lines=11> */
.L_x_13:


//--------------------- .nv.shared._Z7convRowPfS_S_iiii --------------------------
	.section	.nv.shared._Z7convRowPfS_S_iiii,"aw",@nobits
	.sectionflags	@""
	.align	4
.nv.shared._Z7convRowPfS_S_iiii:
	.zero		17472


//--------------------- .nv.shared.reserved.0     --------------------------
	.section	.nv.shared.reserved.0,"aw",@nobits
	.weak		__nv_reservedSMEM_offset_0_alias
	.size		__nv_reservedSMEM_offset_0_alias, 0, 64
	.other		__nv_reservedSMEM_offset_0_alias,@"STO_CUDA_RESERVED_SHARED STV_DEFAULT"
__nv_reservedSMEM_offset_0_alias:
	.zero		0
	.zero		64


//--------------------- .nv.shared._Z7convColPfS_S_iiii --------------------------
	.section	.nv.shared._Z7convColPfS_S_iiii,"aw",@nobits
	.sectionflags	@""
	.align	4
.nv.shared._Z7convColPfS_S_iiii:
	.zero		17472


//--------------------- .nv.constant0._Z7convRowPfS_S_iiii --------------------------
	.section	.nv.constant0._Z7convRowPfS_S_iiii,"a",@progbits
	.sectionflags	@""
	.align	4
.nv.constant0._Z7convRowPfS_S_iiii:
	.zero		936


//--------------------- .nv.constant0._Z7convColPfS_S_iiii --------------------------
	.section	.nv.constant0._Z7convColPfS_S_iiii,"a",@progbits
	.sectionflags	@""
	.align	4
.nv.constant0._Z7convColPfS_S_iiii:
	.zero		936


//--------------------- SYMBOLS --------------------------

	.type		.nv.reservedSmem.offset0,@object
	.size		.nv.reservedSmem.offset0,0x4
	.type		.nv.reservedSmem.cap,@object
	.size		.nv.reservedSmem.cap,0x4
